//
// Generated by NVIDIA NVVM Compiler
//
// Compiler Build ID: CL-36424714
// Cuda compilation tools, release 13.0, V13.0.88
// Based on NVVM 20.0.0
//

.version 9.0
.target sm_100
.address_size 64

	// .globl	_Z9histogramPiiiS_
.extern .shared .align 16 .b8 sum[];

.visible .entry _Z9histogramPiiiS_(
	.param .u64 .ptr .align 1 _Z9histogramPiiiS__param_0,
	.param .u32 _Z9histogramPiiiS__param_1,
	.param .u32 _Z9histogramPiiiS__param_2,
	.param .u64 .ptr .align 1 _Z9histogramPiiiS__param_3
)
{
	.reg .pred 	%p<7>;
	.reg .b32 	%r<57>;
	.reg .b64 	%rd<23>;

	ld.param.u64 	%rd3, [_Z9histogramPiiiS__param_0];
	ld.param.u32 	%r12, [_Z9histogramPiiiS__param_1];
	ld.param.u32 	%r13, [_Z9histogramPiiiS__param_2];
	ld.param.u64 	%rd4, [_Z9histogramPiiiS__param_3];
	cvta.to.global.u64 	%rd1, %rd4;
	cvta.to.global.u64 	%rd2, %rd3;
	mov.u32 	%r14, %ntid.x;
	mov.u32 	%r15, %nctaid.x;
	mul.lo.s32 	%r1, %r14, %r15;
	mov.u32 	%r16, %ctaid.x;
	mov.u32 	%r17, %tid.x;
	mad.lo.s32 	%r55, %r16, %r14, %r17;
	setp.ge.s32 	%p1, %r55, %r12;
	@%p1 bra 	$L__BB0_7;
	add.s32 	%r18, %r55, %r1;
	max.s32 	%r19, %r12, %r18;
	setp.lt.s32 	%p2, %r18, %r12;
	selp.u32 	%r20, 1, 0, %p2;
	add.s32 	%r21, %r18, %r20;
	sub.s32 	%r22, %r19, %r21;
	div.u32 	%r23, %r22, %r1;
	add.s32 	%r3, %r23, %r20;
	and.b32  	%r24, %r3, 3;
	setp.eq.s32 	%p3, %r24, 3;
	@%p3 bra 	$L__BB0_4;
	add.s32 	%r25, %r3, 1;
	and.b32  	%r26, %r25, 3;
	neg.s32 	%r53, %r26;
$L__BB0_3:
	.pragma "nounroll";
	mul.wide.s32 	%rd5, %r55, 4;
	add.s64 	%rd6, %rd2, %rd5;
	ld.global.u32 	%r28, [%rd6];
	mov.b32 	%r29, 0;
	// begin inline asm
	bfe.u32 %r27, %r28, %r29, %r13;
	// end inline asm
	mul.wide.s32 	%rd7, %r27, 4;
	add.s64 	%rd8, %rd1, %rd7;
	atom.global.add.u32 	%r31, [%rd8], 1;
	add.s32 	%r55, %r55, %r1;
	add.s32 	%r53, %r53, 1;
	setp.ne.s32 	%p4, %r53, 0;
	@%p4 bra 	$L__BB0_3;
$L__BB0_4:
	setp.lt.u32 	%p5, %r3, 3;
	@%p5 bra 	$L__BB0_7;
	mul.wide.s32 	%rd13, %r1, 4;
	shl.b32 	%r52, %r1, 2;
$L__BB0_6:
	mul.wide.s32 	%rd9, %r55, 4;
	add.s64 	%rd10, %rd2, %rd9;
	ld.global.u32 	%r33, [%rd10];
	mov.b32 	%r46, 0;
	// begin inline asm
	bfe.u32 %r32, %r33, %r46, %r13;
	// end inline asm
	mul.wide.s32 	%rd11, %r32, 4;
	add.s64 	%rd12, %rd1, %rd11;
	atom.global.add.u32 	%r48, [%rd12], 1;
	add.s64 	%rd14, %rd10, %rd13;
	ld.global.u32 	%r37, [%rd14];
	// begin inline asm
	bfe.u32 %r36, %r37, %r46, %r13;
	// end inline asm
	mul.wide.s32 	%rd15, %r36, 4;
	add.s64 	%rd16, %rd1, %rd15;
	atom.global.add.u32 	%r49, [%rd16], 1;
	add.s64 	%rd17, %rd14, %rd13;
	ld.global.u32 	%r41, [%rd17];
	// begin inline asm
	bfe.u32 %r40, %r41, %r46, %r13;
	// end inline asm
	mul.wide.s32 	%rd18, %r40, 4;
	add.s64 	%rd19, %rd1, %rd18;
	atom.global.add.u32 	%r50, [%rd19], 1;
	add.s64 	%rd20, %rd17, %rd13;
	ld.global.u32 	%r45, [%rd20];
	// begin inline asm
	bfe.u32 %r44, %r45, %r46, %r13;
	// end inline asm
	mul.wide.s32 	%rd21, %r44, 4;
	add.s64 	%rd22, %rd1, %rd21;
	atom.global.add.u32 	%r51, [%rd22], 1;
	add.s32 	%r55, %r52, %r55;
	setp.lt.s32 	%p6, %r55, %r12;
	@%p6 bra 	$L__BB0_6;
$L__BB0_7:
	ret;

}
	// .globl	_Z10prefixScaniPiS_
.visible .entry _Z10prefixScaniPiS_(
	.param .u32 _Z10prefixScaniPiS__param_0,
	.param .u64 .ptr .align 1 _Z10prefixScaniPiS__param_1,
	.param .u64 .ptr .align 1 _Z10prefixScaniPiS__param_2
)
{
	.reg .pred 	%p<6>;
	.reg .b32 	%r<24>;
	.reg .b64 	%rd<9>;

	ld.param.u32 	%r6, [_Z10prefixScaniPiS__param_0];
	ld.param.u64 	%rd1, [_Z10prefixScaniPiS__param_1];
	ld.param.u64 	%rd2, [_Z10prefixScaniPiS__param_2];
	mov.u32 	%r7, %ctaid.x;
	mov.u32 	%r8, %ntid.x;
	mov.u32 	%r9, %tid.x;
	mad.lo.s32 	%r1, %r7, %r8, %r9;
	setp.ge.s32 	%p1, %r1, %r6;
	@%p1 bra 	$L__BB1_9;
	setp.lt.s32 	%p2, %r1, 1;
	shl.b32 	%r10, %r1, 2;
	mov.u32 	%r11, sum;
	add.s32 	%r2, %r11, %r10;
	@%p2 bra 	$L__BB1_3;
	add.s32 	%r12, %r1, -1;
	cvta.to.global.u64 	%rd3, %rd1;
	mul.wide.u32 	%rd4, %r12, 4;
	add.s64 	%rd5, %rd3, %rd4;
	ld.global.u32 	%r13, [%rd5];
	st.shared.u32 	[%r2], %r13;
$L__BB1_3:
	mov.b32 	%r14, 0;
	st.shared.u32 	[sum], %r14;
	bar.sync 	0;
	setp.lt.s32 	%p3, %r6, 2;
	@%p3 bra 	$L__BB1_8;
	mov.b32 	%r23, 1;
$L__BB1_5:
	sub.s32 	%r4, %r1, %r23;
	setp.lt.s32 	%p4, %r4, 1;
	@%p4 bra 	$L__BB1_7;
	shl.b32 	%r16, %r4, 2;
	add.s32 	%r18, %r11, %r16;
	ld.shared.u32 	%r19, [%r18];
	ld.shared.u32 	%r20, [%r2];
	add.s32 	%r21, %r20, %r19;
	st.shared.u32 	[%r2], %r21;
$L__BB1_7:
	bar.sync 	0;
	shl.b32 	%r23, %r23, 1;
	setp.lt.s32 	%p5, %r23, %r6;
	@%p5 bra 	$L__BB1_5;
$L__BB1_8:
	ld.shared.u32 	%r22, [%r2];
	cvta.to.global.u64 	%rd6, %rd2;
	mul.wide.s32 	%rd7, %r1, 4;
	add.s64 	%rd8, %rd6, %rd7;
	st.global.u32 	[%rd8], %r22;
$L__BB1_9:
	ret;

}
	// .globl	_Z7ReorderPiS_iiS_
.visible .entry _Z7ReorderPiS_iiS_(
	.param .u64 .ptr .align 1 _Z7ReorderPiS_iiS__param_0,
	.param .u64 .ptr .align 1 _Z7ReorderPiS_iiS__param_1,
	.param .u32 _Z7ReorderPiS_iiS__param_2,
	.param .u32 _Z7ReorderPiS_iiS__param_3,
	.param .u64 .ptr .align 1 _Z7ReorderPiS_iiS__param_4
)
{
	.reg .pred 	%p<3>;
	.reg .b32 	%r<18>;
	.reg .b64 	%rd<14>;

	ld.param.u64 	%rd4, [_Z7ReorderPiS_iiS__param_0];
	ld.param.u64 	%rd5, [_Z7ReorderPiS_iiS__param_1];
	ld.param.u32 	%r6, [_Z7ReorderPiS_iiS__param_2];
	ld.param.u32 	%r7, [_Z7ReorderPiS_iiS__param_3];
	ld.param.u64 	%rd6, [_Z7ReorderPiS_iiS__param_4];
	mov.u32 	%r8, %ctaid.x;
	mov.u32 	%r1, %ntid.x;
	mov.u32 	%r9, %tid.x;
	mad.lo.s32 	%r17, %r8, %r1, %r9;
	setp.ge.s32 	%p1, %r17, %r6;
	@%p1 bra 	$L__BB2_3;
	mov.u32 	%r10, %nctaid.x;
	mul.lo.s32 	%r3, %r1, %r10;
	cvta.to.global.u64 	%rd1, %rd4;
	cvta.to.global.u64 	%rd2, %rd5;
	cvta.to.global.u64 	%rd3, %rd6;
$L__BB2_2:
	mul.wide.s32 	%rd7, %r17, 4;
	add.s64 	%rd8, %rd1, %rd7;
	ld.global.u32 	%r12, [%rd8];
	mov.b32 	%r13, 0;
	// begin inline asm
	bfe.u32 %r11, %r12, %r13, %r7;
	// end inline asm
	mul.wide.s32 	%rd9, %r11, 4;
	add.s64 	%rd10, %rd2, %rd9;
	ld.global.s32 	%rd11, [%rd10];
	atom.add.u32 	%r15, [%rd11], 1;
	mul.wide.s32 	%rd12, %r15, 4;
	add.s64 	%rd13, %rd3, %rd12;
	atom.global.add.u32 	%r16, [%rd13], 1;
	add.s32 	%r17, %r12, %r3;
	setp.lt.s32 	%p2, %r17, %r6;
	@%p2 bra 	$L__BB2_2;
$L__BB2_3:
	ret;

}


// ===== COMPILED SASS (sm_100) =====

	.target	sm_100

	.elftype	@"ET_EXEC"


//--------------------- .note.nv.tkinfo           --------------------------
	.section	.note.nv.tkinfo,"",@"SHT_NOTE"
	.sectionflags	@"SHF_NOTE_NV_TKINFO"
	.tkinfo
        /*0018*/ 	.word	0x00000002
        /*0030*/ 	.string	""
        /*0030*/ 	.string	"ptxas"
        /*0030*/ 	.string	"Cuda compilation tools, release 13.0, V13.0.88"
        /*0030*/ 	.string	"Build cuda_13.0.r13.0/compiler.36424714_0"
        /*0030*/ 	.string	"-arch sm_100 -m 64 "



//--------------------- .note.nv.cuinfo           --------------------------
	.section	.note.nv.cuinfo,"",@"SHT_NOTE"
	.sectionflags	@"SHF_NOTE_NV_CUINFO"
        /*0018*/ 	.short	0x0002
        /*001a*/ 	.short	0x0064
        /*001c*/ 	.short	0x0082
	.zero		2


//--------------------- .nv.info                  --------------------------
	.section	.nv.info,"",@"SHT_CUDA_INFO"
	.align	4


	//----- nvinfo : EIATTR_REGCOUNT
	.align		4
        /*0000*/ 	.byte	0x04, 0x2f
        /*0002*/ 	.short	(.L_1 - .L_0)
	.align		4
.L_0:
        /*0004*/ 	.word	index@(_Z9histogramPiiiS_)
        /*0008*/ 	.word	0x00000015


	//----- nvinfo : EIATTR_FRAME_SIZE
	.align		4
.L_1:
        /*000c*/ 	.byte	0x04, 0x11
        /*000e*/ 	.short	(.L_3 - .L_2)
	.align		4
.L_2:
        /*0010*/ 	.word	index@(_Z9histogramPiiiS_)
        /*0014*/ 	.word	0x00000000


	//----- nvinfo : EIATTR_REGCOUNT
	.align		4
.L_3:
        /*0018*/ 	.byte	0x04, 0x2f
        /*001a*/ 	.short	(.L_5 - .L_4)
	.align		4
.L_4:
        /*001c*/ 	.word	index@(_Z10prefixScaniPiS_)
        /*0020*/ 	.word	0x0000000a


	//----- nvinfo : EIATTR_FRAME_SIZE
	.align		4
.L_5:
        /*0024*/ 	.byte	0x04, 0x11
        /*0026*/ 	.short	(.L_7 - .L_6)
	.align		4
.L_6:
        /*0028*/ 	.word	index@(_Z10prefixScaniPiS_)
        /*002c*/ 	.word	0x00000000


	//----- nvinfo : EIATTR_REGCOUNT
	.align		4
.L_7:
        /*0030*/ 	.byte	0x04, 0x2f
        /*0032*/ 	.short	(.L_9 - .L_8)
	.align		4
.L_8:
        /*0034*/ 	.word	index@(_Z7ReorderPiS_iiS_)
        /*0038*/ 	.word	0x00000016


	//----- nvinfo : EIATTR_FRAME_SIZE
	.align		4
.L_9:
        /*003c*/ 	.byte	0x04, 0x11
        /*003e*/ 	.short	(.L_11 - .L_10)
	.align		4
.L_10:
        /*0040*/ 	.word	index@(_Z7ReorderPiS_iiS_)
        /*0044*/ 	.word	0x00000000


	//----- nvinfo : EIATTR_MIN_STACK_SIZE
	.align		4
.L_11:
        /*0048*/ 	.byte	0x04, 0x12
        /*004a*/ 	.short	(.L_13 - .L_12)
	.align		4
.L_12:
        /*004c*/ 	.word	index@(_Z7ReorderPiS_iiS_)
        /*0050*/ 	.word	0x00000000


	//----- nvinfo : EIATTR_MIN_STACK_SIZE
	.align		4
.L_13:
        /*0054*/ 	.byte	0x04, 0x12
        /*0056*/ 	.short	(.L_15 - .L_14)
	.align		4
.L_14:
        /*0058*/ 	.word	index@(_Z10prefixScaniPiS_)
        /*005c*/ 	.word	0x00000000


	//----- nvinfo : EIATTR_MIN_STACK_SIZE
	.align		4
.L_15:
        /*0060*/ 	.byte	0x04, 0x12
        /*0062*/ 	.short	(.L_17 - .L_16)
	.align		4
.L_16:
        /*0064*/ 	.word	index@(_Z9histogramPiiiS_)
        /*0068*/ 	.word	0x00000000
.L_17:


//--------------------- .nv.compat                --------------------------
	.section	.nv.compat,"",@"SHT_CUDA_COMPAT_INFO"
	.align	4
        /*0000*/ 	.byte	0x02, 0x09, 0x00, 0x00, 0x02, 0x02, 0x01, 0x00, 0x02, 0x05, 0x05, 0x00, 0x03, 0x07, 0x01, 0x01
        /*0010*/ 	.byte	0x02, 0x03, 0x00, 0x00, 0x02, 0x06, 0x01, 0x00, 0x04, 0x0b, 0x08, 0x00, 0x09, 0x00, 0x00, 0x00
        /*0020*/ 	.byte	0x00, 0x00, 0x00, 0x00


//--------------------- .nv.info._Z7ReorderPiS_iiS_ --------------------------
	.section	.nv.info._Z7ReorderPiS_iiS_,"",@"SHT_CUDA_INFO"
	.sectionflags	@""
	.align	4


	//----- nvinfo : EIATTR_CUDA_API_VERSION
	.align		4
        /*0000*/ 	.byte	0x04, 0x37
        /*0002*/ 	.short	(.L_19 - .L_18)
.L_18:
        /*0004*/ 	.word	0x00000082


	//----- nvinfo : EIATTR_KPARAM_INFO
	.align		4
.L_19:
        /*0008*/ 	.byte	0x04, 0x17
        /*000a*/ 	.short	(.L_21 - .L_20)
.L_20:
        /*000c*/ 	.word	0x00000000
        /*0010*/ 	.short	0x0004
        /*0012*/ 	.short	0x0018
        /*0014*/ 	.byte	0x00, 0xf5, 0x21, 0x00


	//----- nvinfo : EIATTR_KPARAM_INFO
	.align		4
.L_21:
        /*0018*/ 	.byte	0x04, 0x17
        /*001a*/ 	.short	(.L_23 - .L_22)
.L_22:
        /*001c*/ 	.word	0x00000000
        /*0020*/ 	.short	0x0003
        /*0022*/ 	.short	0x0014
        /*0024*/ 	.byte	0x00, 0xf0, 0x11, 0x00


	//----- nvinfo : EIATTR_KPARAM_INFO
	.align		4
.L_23:
        /*0028*/ 	.byte	0x04, 0x17
        /*002a*/ 	.short	(.L_25 - .L_24)
.L_24:
        /*002c*/ 	.word	0x00000000
        /*0030*/ 	.short	0x0002
        /*0032*/ 	.short	0x0010
        /*0034*/ 	.byte	0x00, 0xf0, 0x11, 0x00


	//----- nvinfo : EIATTR_KPARAM_INFO
	.align		4
.L_25:
        /*0038*/ 	.byte	0x04, 0x17
        /*003a*/ 	.short	(.L_27 - .L_26)
.L_26:
        /*003c*/ 	.word	0x00000000
        /*0040*/ 	.short	0x0001
        /*0042*/ 	.short	0x0008
        /*0044*/ 	.byte	0x00, 0xf5, 0x21, 0x00


	//----- nvinfo : EIATTR_KPARAM_INFO
	.align		4
.L_27:
        /*0048*/ 	.byte	0x04, 0x17
        /*004a*/ 	.short	(.L_29 - .L_28)
.L_28:
        /*004c*/ 	.word	0x00000000
        /*0050*/ 	.short	0x0000
        /*0052*/ 	.short	0x0000
        /*0054*/ 	.byte	0x00, 0xf5, 0x21, 0x00


	//----- nvinfo : EIATTR_SPARSE_MMA_MASK
	.align		4
.L_29:
        /*0058*/ 	.byte	0x03, 0x50
        /*005a*/ 	.short	0x0000


	//----- nvinfo : EIATTR_MAXREG_COUNT
	.align		4
        /*005c*/ 	.byte	0x03, 0x1b
        /*005e*/ 	.short	0x00ff


	//----- nvinfo : EIATTR_MERCURY_ISA_VERSION
	.align		4
        /*0060*/ 	.byte	0x03, 0x5f
        /*0062*/ 	.short	0x0101


	//----- nvinfo : EIATTR_VRC_CTA_INIT_COUNT
	.align		4
        /*0064*/ 	.byte	0x02, 0x4a
	.zero		1
	.zero		1


	//----- nvinfo : EIATTR_EXIT_INSTR_OFFSETS
	.align		4
        /*0068*/ 	.byte	0x04, 0x1c
        /*006a*/ 	.short	(.L_31 - .L_30)


	//   ....[0]....
.L_30:
        /*006c*/ 	.word	0x00000070


	//   ....[1]....
        /*0070*/ 	.word	0x00000200


	//----- nvinfo : EIATTR_CRS_STACK_SIZE
	.align		4
.L_31:
        /*0074*/ 	.byte	0x04, 0x1e
        /*0076*/ 	.short	(.L_33 - .L_32)
.L_32:
        /*0078*/ 	.word	0x00000000


	//----- nvinfo : EIATTR_CBANK_PARAM_SIZE
	.align		4
.L_33:
        /*007c*/ 	.byte	0x03, 0x19
        /*007e*/ 	.short	0x0020


	//----- nvinfo : EIATTR_PARAM_CBANK
	.align		4
        /*0080*/ 	.byte	0x04, 0x0a
        /*0082*/ 	.short	(.L_35 - .L_34)
	.align		4
.L_34:
        /*0084*/ 	.word	index@(.nv.constant0._Z7ReorderPiS_iiS_)
        /*0088*/ 	.short	0x0380
        /*008a*/ 	.short	0x0020


	//----- nvinfo : EIATTR_SW_WAR
	.align		4
.L_35:
        /*008c*/ 	.byte	0x04, 0x36
        /*008e*/ 	.short	(.L_37 - .L_36)
.L_36:
        /*0090*/ 	.word	0x00000008
.L_37:


//--------------------- .nv.info._Z10prefixScaniPiS_ --------------------------
	.section	.nv.info._Z10prefixScaniPiS_,"",@"SHT_CUDA_INFO"
	.sectionflags	@""
	.align	4


	//----- nvinfo : EIATTR_CUDA_API_VERSION
	.align		4
        /*0000*/ 	.byte	0x04, 0x37
        /*0002*/ 	.short	(.L_39 - .L_38)
.L_38:
        /*0004*/ 	.word	0x00000082


	//----- nvinfo : EIATTR_KPARAM_INFO
	.align		4
.L_39:
        /*0008*/ 	.byte	0x04, 0x17
        /*000a*/ 	.short	(.L_41 - .L_40)
.L_40:
        /*000c*/ 	.word	0x00000000
        /*0010*/ 	.short	0x0002
        /*0012*/ 	.short	0x0010
        /*0014*/ 	.byte	0x00, 0xf5, 0x21, 0x00


	//----- nvinfo : EIATTR_KPARAM_INFO
	.align		4
.L_41:
        /*0018*/ 	.byte	0x04, 0x17
        /*001a*/ 	.short	(.L_43 - .L_42)
.L_42:
        /*001c*/ 	.word	0x00000000
        /*0020*/ 	.short	0x0001
        /*0022*/ 	.short	0x0008
        /*0024*/ 	.byte	0x00, 0xf5, 0x21, 0x00


	//----- nvinfo : EIATTR_KPARAM_INFO
	.align		4
.L_43:
        /*0028*/ 	.byte	0x04, 0x17
        /*002a*/ 	.short	(.L_45 - .L_44)
.L_44:
        /*002c*/ 	.word	0x00000000
        /*0030*/ 	.short	0x0000
        /*0032*/ 	.short	0x0000
        /*0034*/ 	.byte	0x00, 0xf0, 0x11, 0x00


	//----- nvinfo : EIATTR_SPARSE_MMA_MASK
	.align		4
.L_45:
        /*0038*/ 	.byte	0x03, 0x50
        /*003a*/ 	.short	0x0000


	//----- nvinfo : EIATTR_MAXREG_COUNT
	.align		4
        /*003c*/ 	.byte	0x03, 0x1b
        /*003e*/ 	.short	0x00ff


	//----- nvinfo : EIATTR_NUM_BARRIERS
	.align		4
        /*0040*/ 	.byte	0x02, 0x4c
        /*0042*/ 	.byte	0x01
	.zero		1


	//----- nvinfo : EIATTR_MERCURY_ISA_VERSION
	.align		4
        /*0044*/ 	.byte	0x03, 0x5f
        /*0046*/ 	.short	0x0101


	//----- nvinfo : EIATTR_VRC_CTA_INIT_COUNT
	.align		4
        /*0048*/ 	.byte	0x02, 0x4a
	.zero		1
	.zero		1


	//----- nvinfo : EIATTR_EXIT_INSTR_OFFSETS
	.align		4
        /*004c*/ 	.byte	0x04, 0x1c
        /*004e*/ 	.short	(.L_47 - .L_46)


	//   ....[0]....
.L_46:
        /*0050*/ 	.word	0x00000070


	//   ....[1]....
        /*0054*/ 	.word	0x00000280


	//----- nvinfo : EIATTR_CBANK_PARAM_SIZE
	.align		4
.L_47:
        /*0058*/ 	.byte	0x03, 0x19
        /*005a*/ 	.short	0x0018


	//----- nvinfo : EIATTR_PARAM_CBANK
	.align		4
        /*005c*/ 	.byte	0x04, 0x0a
        /*005e*/ 	.short	(.L_49 - .L_48)
	.align		4
.L_48:
        /*0060*/ 	.word	index@(.nv.constant0._Z10prefixScaniPiS_)
        /*0064*/ 	.short	0x0380
        /*0066*/ 	.short	0x0018


	//----- nvinfo : EIATTR_SW_WAR
	.align		4
.L_49:
        /*0068*/ 	.byte	0x04, 0x36
        /*006a*/ 	.short	(.L_51 - .L_50)
.L_50:
        /*006c*/ 	.word	0x00000008
.L_51:


//--------------------- .nv.info._Z9histogramPiiiS_ --------------------------
	.section	.nv.info._Z9histogramPiiiS_,"",@"SHT_CUDA_INFO"
	.sectionflags	@""
	.align	4


	//----- nvinfo : EIATTR_CUDA_API_VERSION
	.align		4
        /*0000*/ 	.byte	0x04, 0x37
        /*0002*/ 	.short	(.L_53 - .L_52)
.L_52:
        /*0004*/ 	.word	0x00000082


	//----- nvinfo : EIATTR_KPARAM_INFO
	.align		4
.L_53:
        /*0008*/ 	.byte	0x04, 0x17
        /*000a*/ 	.short	(.L_55 - .L_54)
.L_54:
        /*000c*/ 	.word	0x00000000
        /*0010*/ 	.short	0x0003
        /*0012*/ 	.short	0x0010
        /*0014*/ 	.byte	0x00, 0xf5, 0x21, 0x00


	//----- nvinfo : EIATTR_KPARAM_INFO
	.align		4
.L_55:
        /*0018*/ 	.byte	0x04, 0x17
        /*001a*/ 	.short	(.L_57 - .L_56)
.L_56:
        /*001c*/ 	.word	0x00000000
        /*0020*/ 	.short	0x0002
        /*0022*/ 	.short	0x000c
        /*0024*/ 	.byte	0x00, 0xf0, 0x11, 0x00


	//----- nvinfo : EIATTR_KPARAM_INFO
	.align		4
.L_57:
        /*0028*/ 	.byte	0x04, 0x17
        /*002a*/ 	.short	(.L_59 - .L_58)
.L_58:
        /*002c*/ 	.word	0x00000000
        /*0030*/ 	.short	0x0001
        /*0032*/ 	.short	0x0008
        /*0034*/ 	.byte	0x00, 0xf0, 0x11, 0x00


	//----- nvinfo : EIATTR_KPARAM_INFO
	.align		4
.L_59:
        /*0038*/ 	.byte	0x04, 0x17
        /*003a*/ 	.short	(.L_61 - .L_60)
.L_60:
        /*003c*/ 	.word	0x00000000
        /*0040*/ 	.short	0x0000
        /*0042*/ 	.short	0x0000
        /*0044*/ 	.byte	0x00, 0xf5, 0x21, 0x00


	//----- nvinfo : EIATTR_SPARSE_MMA_MASK
	.align		4
.L_61:
        /*0048*/ 	.byte	0x03, 0x50
        /*004a*/ 	.short	0x0000


	//----- nvinfo : EIATTR_MAXREG_COUNT
	.align		4
        /*004c*/ 	.byte	0x03, 0x1b
        /*004e*/ 	.short	0x00ff


	//----- nvinfo : EIATTR_MERCURY_ISA_VERSION
	.align		4
        /*0050*/ 	.byte	0x03, 0x5f
        /*0052*/ 	.short	0x0101


	//----- nvinfo : EIATTR_VRC_CTA_INIT_COUNT
	.align		4
        /*0054*/ 	.byte	0x02, 0x4a
	.zero		1
	.zero		1


	//----- nvinfo : EIATTR_EXIT_INSTR_OFFSETS
	.align		4
        /*0058*/ 	.byte	0x04, 0x1c
        /*005a*/ 	.short	(.L_63 - .L_62)


	//   ....[0]....
.L_62:
        /*005c*/ 	.word	0x00000090


	//   ....[1]....
        /*0060*/ 	.word	0x000003d0


	//   ....[2]....
        /*0064*/ 	.word	0x00000660


	//----- nvinfo : EIATTR_CRS_STACK_SIZE
	.align		4
.L_63:
        /*0068*/ 	.byte	0x04, 0x1e
        /*006a*/ 	.short	(.L_65 - .L_64)
.L_64:
        /*006c*/ 	.word	0x00000000


	//----- nvinfo : EIATTR_CBANK_PARAM_SIZE
	.align		4
.L_65:
        /*0070*/ 	.byte	0x03, 0x19
        /*0072*/ 	.short	0x0018


	//----- nvinfo : EIATTR_PARAM_CBANK
	.align		4
        /*0074*/ 	.byte	0x04, 0x0a
        /*0076*/ 	.short	(.L_67 - .L_66)
	.align		4
.L_66:
        /*0078*/ 	.word	index@(.nv.constant0._Z9histogramPiiiS_)
        /*007c*/ 	.short	0x0380
        /*007e*/ 	.short	0x0018


	//----- nvinfo : EIATTR_SW_WAR
	.align		4
.L_67:
        /*0080*/ 	.byte	0x04, 0x36
        /*0082*/ 	.short	(.L_69 - .L_68)
.L_68:
        /*0084*/ 	.word	0x00000008
.L_69:


//--------------------- .nv.callgraph             --------------------------
	.section	.nv.callgraph,"",@"SHT_CUDA_CALLGRAPH"
	.align	4
	.sectionentsize	8
	.align		4
        /*0000*/ 	.word	0x00000000
	.align		4
        /*0004*/ 	.word	0xffffffff
	.align		4
        /*0008*/ 	.word	0x00000000
	.align		4
        /*000c*/ 	.word	0xfffffffe
	.align		4
        /*0010*/ 	.word	0x00000000
	.align		4
        /*0014*/ 	.word	0xfffffffd
	.align		4
        /*0018*/ 	.word	0x00000000
	.align		4
        /*001c*/ 	.word	0xfffffffc


//--------------------- .text._Z7ReorderPiS_iiS_  --------------------------
	.section	.text._Z7ReorderPiS_iiS_,"ax",@progbits
	.align	128
        .global         _Z7ReorderPiS_iiS_
        .type           _Z7ReorderPiS_iiS_,@function
        .size           _Z7ReorderPiS_iiS_,(.L_x_10 - _Z7ReorderPiS_iiS_)
        .other          _Z7ReorderPiS_iiS_,@"STO_CUDA_ENTRY STV_DEFAULT"
_Z7ReorderPiS_iiS_:
.text._Z7ReorderPiS_iiS_:
[----:B------:R-:W-:Y:S01]  /*0000*/  LDC R1, c[0x0][0x37c] ;  /* 0x0000df00ff017b82 */ /* 0x000fe20000000800 */
[----:B------:R-:W0:Y:S07]  /*0010*/  S2R R3, SR_TID.X ;  /* 0x0000000000037919 */ /* 0x000e2e0000002100 */
[----:B------:R-:W0:Y:S01]  /*0020*/  S2UR UR4, SR_CTAID.X ;  /* 0x00000000000479c3 */ /* 0x000e220000002500 */
[----:B------:R-:W1:Y:S07]  /*0030*/  LDCU UR5, c[0x0][0x390] ;  /* 0x00007200ff0577ac */ /* 0x000e6e0008000800 */
[----:B------:R-:W0:Y:S02]  /*0040*/  LDC R16, c[0x0][0x360] ;  /* 0x0000d800ff107b82 */ /* 0x000e240000000800 */
[----:B0-----:R-:W-:-:S05]  /*0050*/  IMAD R0, R16, UR4, R3 ;  /* 0x0000000410007c24 */ /* 0x001fca000f8e0203 */
[----:B-1----:R-:W-:-:S13]  /*0060*/  ISETP.GE.AND P0, PT, R0, UR5, PT ;  /* 0x0000000500007c0c */ /* 0x002fda000bf06270 */
[----:B------:R-:W-:Y:S05]  /*0070*/  @P0 EXIT ;  /* 0x000000000000094d */ /* 0x000fea0003800000 */
[----:B------:R-:W0:Y:S01]  /*0080*/  LDC R17, c[0x0][0x394] ;  /* 0x0000e500ff117b82 */ /* 0x000e220000000800 */
[----:B------:R-:W1:Y:S01]  /*0090*/  LDCU UR4, c[0x0][0x370] ;  /* 0x00006e00ff0477ac */ /* 0x000e620008000800 */
[----:B------:R-:W2:Y:S06]  /*00a0*/  LDCU.64 UR6, c[0x0][0x358] ;  /* 0x00006b00ff0677ac */ /* 0x000eac0008000a00 */
[----:B------:R-:W3:Y:S08]  /*00b0*/  LDC.64 R2, c[0x0][0x398] ;  /* 0x0000e600ff027b82 */ /* 0x000ef00000000a00 */
[----:B------:R-:W4:Y:S01]  /*00c0*/  LDC.64 R4, c[0x0][0x380] ;  /* 0x0000e000ff047b82 */ /* 0x000f220000000a00 */
[----:B-1----:R-:W-:-:S07]  /*00d0*/  IMAD R16, R16, UR4, RZ ;  /* 0x0000000410107c24 */ /* 0x002fce000f8e02ff */
[----:B------:R-:W1:Y:S01]  /*00e0*/  LDC.64 R6, c[0x0][0x388] ;  /* 0x0000e200ff067b82 */ /* 0x000e620000000a00 */
[----:B0-2---:R-:W-:-:S07]  /*00f0*/  PRMT R17, R17, 0x7604, RZ ;  /* 0x0000760411117816 */ /* 0x005fce00000000ff */
.L_x_0:
[----:B----4-:R-:W-:-:S06]  /*0100*/  IMAD.WIDE R8, R0, 0x4, R4 ;  /* 0x0000000400087825 */ /* 0x010fcc00078e0204 */
[----:B------:R-:W2:Y:S01]  /*0110*/  LDG.E R9, desc[UR6][R8.64] ;  /* 0x0000000608097981 */ /* 0x000ea2000c1e1900 */
[--C-:B------:R-:W-:Y:S02]  /*0120*/  PRMT R0, RZ, 0x4, R17.reuse ;  /* 0x00000004ff007816 */ /* 0x100fe40000000011 */
[----:B------:R-:W-:Y:S02]  /*0130*/  PRMT R11, RZ, 0x5, R17 ;  /* 0x00000005ff0b7816 */ /* 0x000fe40000000011 */
[----:B--2---:R-:W-:-:S04]  /*0140*/  SHF.R.U32.HI R0, RZ, R0, R9 ;  /* 0x00000000ff007219 */ /* 0x004fc80000011609 */
[----:B------:R-:W-:-:S05]  /*0150*/  SGXT.U32 R11, R0, R11 ;  /* 0x0000000b000b721a */ /* 0x000fca0000000000 */
[----:B-1----:R-:W-:-:S05]  /*0160*/  IMAD.WIDE R10, R11, 0x4, R6 ;  /* 0x000000040b0a7825 */ /* 0x002fca00078e0206 */
[----:B------:R-:W2:Y:S01]  /*0170*/  LDG.E R12, desc[UR6][R10.64] ;  /* 0x000000060a0c7981 */ /* 0x000ea2000c1e1900 */
[----:B0-----:R-:W-:Y:S02]  /*0180*/  IMAD.MOV.U32 R19, RZ, RZ, 0x1 ;  /* 0x00000001ff137424 */ /* 0x001fe400078e00ff */
[----:B------:R-:W-:Y:S01]  /*0190*/  IMAD.IADD R0, R16, 0x1, R9 ;  /* 0x0000000110007824 */ /* 0x000fe200078e0209 */
[----:B--2---:R-:W-:-:S05]  /*01a0*/  SHF.R.S32.HI R13, RZ, 0x1f, R12 ;  /* 0x0000001fff0d7819 */ /* 0x004fca000001140c */
[----:B------:R-:W3:Y:S01]  /*01b0*/  ATOM.E.ADD.STRONG.GPU PT, R15, desc[UR6][R12.64], R19 ;  /* 0x800000130c0f798a */ /* 0x000ee200081ef106 */
[----:B------:R-:W-:Y:S01]  /*01c0*/  ISETP.GE.AND P0, PT, R0, UR5, PT ;  /* 0x0000000500007c0c */ /* 0x000fe2000bf06270 */
[----:B---3--:R-:W-:-:S05]  /*01d0*/  IMAD.WIDE R14, R15, 0x4, R2 ;  /* 0x000000040f0e7825 */ /* 0x008fca00078e0202 */
[----:B------:R0:W-:Y:S07]  /*01e0*/  REDG.E.ADD.STRONG.GPU desc[UR6][R14.64], R19 ;  /* 0x000000130e00798e */ /* 0x0001ee000c12e106 */
[----:B------:R-:W-:Y:S05]  /*01f0*/  @!P0 BRA `(.L_x_0) ;  /* 0xfffffffc00c08947 */ /* 0x000fea000383ffff */
[----:B------:R-:W-:Y:S05]  /*0200*/  EXIT ;  /* 0x000000000000794d */ /* 0x000fea0003800000 */
.L_x_1:
[----:B------:R-:W-:-:S00]  /*0210*/  BRA `(.L_x_1) ;  /* 0xfffffffc00fc7947 */ /* 0x000fc0000383ffff */
[----:B------:R-:W-:-:S00]  /*0220*/  NOP ;  /* 0x0000000000007918 */ /* 0x000fc00000000000 */
        /* <DEDUP_REMOVED lines=13> */
.L_x_10:


//--------------------- .text._Z10prefixScaniPiS_ --------------------------
	.section	.text._Z10prefixScaniPiS_,"ax",@progbits
	.align	128
        .global         _Z10prefixScaniPiS_
        .type           _Z10prefixScaniPiS_,@function
        .size           _Z10prefixScaniPiS_,(.L_x_11 - _Z10prefixScaniPiS_)
        .other          _Z10prefixScaniPiS_,@"STO_CUDA_ENTRY STV_DEFAULT"
_Z10prefixScaniPiS_:
.text._Z10prefixScaniPiS_:
        /* <DEDUP_REMOVED lines=8> */
[----:B------:R-:W-:Y:S01]  /*0080*/  ISETP.GE.AND P0, PT, R5, 0x1, PT ;  /* 0x000000010500780c */ /* 0x000fe20003f06270 */
[----:B------:R-:W0:-:S12]  /*0090*/  LDCU.64 UR6, c[0x0][0x358] ;  /* 0x00006b00ff0677ac */ /* 0x000e180008000a00 */
[----:B------:R-:W1:Y:S01]  /*00a0*/  @P0 LDC.64 R2, c[0x0][0x388] ;  /* 0x0000e200ff020b82 */ /* 0x000e620000000a00 */
[----:B------:R-:W-:-:S04]  /*00b0*/  @P0 VIADD R7, R5, 0xffffffff ;  /* 0xffffffff05070836 */ /* 0x000fc80000000000 */
[----:B-1----:R-:W-:-:S06]  /*00c0*/  @P0 IMAD.WIDE.U32 R2, R7, 0x4, R2 ;  /* 0x0000000407020825 */ /* 0x002fcc00078e0002 */
[----:B0-----:R-:W2:Y:S01]  /*00d0*/  @P0 LDG.E R3, desc[UR6][R2.64] ;  /* 0x0000000602030981 */ /* 0x001ea2000c1e1900 */
[----:B------:R-:W0:Y:S01]  /*00e0*/  S2UR UR5, SR_CgaCtaId ;  /* 0x00000000000579c3 */ /* 0x000e220000008800 */
[----:B------:R-:W-:Y:S01]  /*00f0*/  UMOV UR4, 0x400 ;  /* 0x0000040000047882 */ /* 0x000fe20000000000 */
[----:B------:R-:W-:Y:S02]  /*0100*/  UISETP.GE.AND UP0, UPT, UR8, 0x2, UPT ;  /* 0x000000020800788c */ /* 0x000fe4000bf06270 */
[----:B0-----:R-:W-:-:S06]  /*0110*/  ULEA UR4, UR5, UR4, 0x18 ;  /* 0x0000000405047291 */ /* 0x001fcc000f8ec0ff */
[----:B------:R-:W-:-:S05]  /*0120*/  LEA R0, R5, UR4, 0x2 ;  /* 0x0000000405007c11 */ /* 0x000fca000f8e10ff */
[----:B--2---:R0:W-:Y:S04]  /*0130*/  @P0 STS [R0], R3 ;  /* 0x0000000300000388 */ /* 0x0041e80000000800 */
[----:B------:R-:W-:Y:S01]  /*0140*/  STS [UR4], RZ ;  /* 0x000000ffff007988 */ /* 0x000fe20008000804 */
[----:B------:R-:W-:Y:S06]  /*0150*/  BAR.SYNC.DEFER_BLOCKING 0x0 ;  /* 0x0000000000007b1d */ /* 0x000fec0000010000 */
[----:B------:R-:W-:Y:S05]  /*0160*/  BRA.U !UP0, `(.L_x_2) ;  /* 0x0000000108347547 */ /* 0x000fea000b800000 */
[----:B------:R-:W1:Y:S01]  /*0170*/  LDCU UR8, c[0x0][0x380] ;  /* 0x00007000ff0877ac */ /* 0x000e620008000800 */
[----:B------:R-:W-:-:S05]  /*0180*/  UMOV UR5, 0x1 ;  /* 0x0000000100057882 */ /* 0x000fca0000000000 */
.L_x_3:
[----:B------:R-:W-:Y:S01]  /*0190*/  IADD3 R2, PT, PT, R5, -UR5, RZ ;  /* 0x8000000505027c10 */ /* 0x000fe2000fffe0ff */
[----:B------:R-:W-:-:S03]  /*01a0*/  USHF.L.U32 UR5, UR5, 0x1, URZ ;  /* 0x0000000105057899 */ /* 0x000fc600080006ff */
[----:B------:R-:W-:Y:S01]  /*01b0*/  ISETP.GE.AND P0, PT, R2, 0x1, PT ;  /* 0x000000010200780c */ /* 0x000fe20003f06270 */
[----:B-1----:R-:W-:-:S12]  /*01c0*/  UISETP.GE.AND UP0, UPT, UR5, UR8, UPT ;  /* 0x000000080500728c */ /* 0x002fd8000bf06270 */
[----:B------:R-:W-:Y:S01]  /*01d0*/  @P0 LEA R2, R2, UR4, 0x2 ;  /* 0x0000000402020c11 */ /* 0x000fe2000f8e10ff */
[----:B0-2---:R-:W-:Y:S05]  /*01e0*/  @P0 LDS R3, [R0] ;  /* 0x0000000000030984 */ /* 0x005fea0000000800 */
[----:B------:R-:W0:Y:S02]  /*01f0*/  @P0 LDS R2, [R2] ;  /* 0x0000000002020984 */ /* 0x000e240000000800 */
[----:B0-----:R-:W-:-:S05]  /*0200*/  @P0 IMAD.IADD R3, R2, 0x1, R3 ;  /* 0x0000000102030824 */ /* 0x001fca00078e0203 */
[----:B------:R2:W-:Y:S01]  /*0210*/  @P0 STS [R0], R3 ;  /* 0x0000000300000388 */ /* 0x0005e20000000800 */
[----:B------:R-:W-:Y:S06]  /*0220*/  BAR.SYNC.DEFER_BLOCKING 0x0 ;  /* 0x0000000000007b1d */ /* 0x000fec0000010000 */
[----:B------:R-:W-:Y:S05]  /*0230*/  BRA.U !UP0, `(.L_x_3) ;  /* 0xfffffffd08d47547 */ /* 0x000fea000b83ffff */
.L_x_2:
[----:B------:R-:W1:Y:S01]  /*0240*/  LDS R7, [R0] ;  /* 0x0000000000077984 */ /* 0x000e620000000800 */
[----:B0-2---:R-:W0:Y:S02]  /*0250*/  LDC.64 R2, c[0x0][0x390] ;  /* 0x0000e400ff027b82 */ /* 0x005e240000000a00 */
[----:B0-----:R-:W-:-:S05]  /*0260*/  IMAD.WIDE R2, R5, 0x4, R2 ;  /* 0x0000000405027825 */ /* 0x001fca00078e0202 */
[----:B-1----:R-:W-:Y:S01]  /*0270*/  STG.E desc[UR6][R2.64], R7 ;  /* 0x0000000702007986 */ /* 0x002fe2000c101906 */
[----:B------:R-:W-:Y:S05]  /*0280*/  EXIT ;  /* 0x000000000000794d */ /* 0x000fea0003800000 */
.L_x_4:
        /* <DEDUP_REMOVED lines=15> */
.L_x_11:


//--------------------- .text._Z9histogramPiiiS_  --------------------------
	.section	.text._Z9histogramPiiiS_,"ax",@progbits
	.align	128
        .global         _Z9histogramPiiiS_
        .type           _Z9histogramPiiiS_,@function
        .size           _Z9histogramPiiiS_,(.L_x_12 - _Z9histogramPiiiS_)
        .other          _Z9histogramPiiiS_,@"STO_CUDA_ENTRY STV_DEFAULT"
_Z9histogramPiiiS_:
.text._Z9histogramPiiiS_:
[----:B------:R-:W-:Y:S01]  /*0000*/  LDC R1, c[0x0][0x37c] ;  /* 0x0000df00ff017b82 */ /* 0x000fe20000000800 */
[----:B------:R-:W0:Y:S01]  /*0010*/  S2R R3, SR_CTAID.X ;  /* 0x0000000000037919 */ /* 0x000e220000002500 */
[----:B------:R-:W1:Y:S06]  /*0020*/  LDCU UR4, c[0x0][0x360] ;  /* 0x00006c00ff0477ac */ /* 0x000e6c0008000800 */
[----:B------:R-:W1:Y:S01]  /*0030*/  LDC R0, c[0x0][0x370] ;  /* 0x0000dc00ff007b82 */ /* 0x000e620000000800 */
[----:B------:R-:W0:Y:S01]  /*0040*/  S2R R2, SR_TID.X ;  /* 0x0000000000027919 */ /* 0x000e220000002100 */
[----:B------:R-:W2:Y:S01]  /*0050*/  LDCU UR6, c[0x0][0x388] ;  /* 0x00007100ff0677ac */ /* 0x000ea20008000800 */
[----:B-1----:R-:W-:-:S02]  /*0060*/  IMAD R0, R0, UR4, RZ ;  /* 0x0000000400007c24 */ /* 0x002fc4000f8e02ff */
[----:B0-----:R-:W-:-:S05]  /*0070*/  IMAD R3, R3, UR4, R2 ;  /* 0x0000000403037c24 */ /* 0x001fca000f8e0202 */
[----:B--2---:R-:W-:-:S13]  /*0080*/  ISETP.GE.AND P0, PT, R3, UR6, PT ;  /* 0x0000000603007c0c */ /* 0x004fda000bf06270 */
[----:B------:R-:W-:Y:S05]  /*0090*/  @P0 EXIT ;  /* 0x000000000000094d */ /* 0x000fea0003800000 */
[----:B------:R-:W0:Y:S01]  /*00a0*/  I2F.U32.RP R8, R0 ;  /* 0x0000000000087306 */ /* 0x000e220000209000 */
[C---:B------:R-:W-:Y:S01]  /*00b0*/  IMAD.IADD R2, R0.reuse, 0x1, R3 ;  /* 0x0000000100027824 */ /* 0x040fe200078e0203 */
[----:B------:R-:W-:Y:S01]  /*00c0*/  ISETP.NE.U32.AND P2, PT, R0, RZ, PT ;  /* 0x000000ff0000720c */ /* 0x000fe20003f45070 */
[----:B------:R-:W-:Y:S01]  /*00d0*/  IMAD.MOV R9, RZ, RZ, -R0 ;  /* 0x000000ffff097224 */ /* 0x000fe200078e0a00 */
[----:B------:R-:W1:Y:S01]  /*00e0*/  LDCU.64 UR4, c[0x0][0x358] ;  /* 0x00006b00ff0477ac */ /* 0x000e620008000a00 */
[----:B------:R-:W-:Y:S01]  /*00f0*/  BSSY.RECONVERGENT B0, `(.L_x_5) ;  /* 0x000002d000007945 */ /* 0x000fe20003800200 */
[C---:B------:R-:W-:Y:S02]  /*0100*/  ISETP.GE.AND P0, PT, R2.reuse, UR6, PT ;  /* 0x0000000602007c0c */ /* 0x040fe4000bf06270 */
[----:B------:R-:W-:Y:S02]  /*0110*/  VIMNMX R7, PT, PT, R2, UR6, !PT ;  /* 0x0000000602077c48 */ /* 0x000fe4000ffe0100 */
[----:B------:R-:W-:-:S04]  /*0120*/  SEL R6, RZ, 0x1, P0 ;  /* 0x00000001ff067807 */ /* 0x000fc80000000000 */
[----:B------:R-:W-:Y:S01]  /*0130*/  IADD3 R7, PT, PT, R7, -R2, -R6 ;  /* 0x8000000207077210 */ /* 0x000fe20007ffe806 */
[----:B0-----:R-:W0:Y:S02]  /*0140*/  MUFU.RCP R8, R8 ;  /* 0x0000000800087308 */ /* 0x001e240000001000 */
[----:B0-----:R-:W-:-:S06]  /*0150*/  VIADD R4, R8, 0xffffffe ;  /* 0x0ffffffe08047836 */ /* 0x001fcc0000000000 */
[----:B------:R0:W2:Y:S02]  /*0160*/  F2I.FTZ.U32.TRUNC.NTZ R5, R4 ;  /* 0x0000000400057305 */ /* 0x0000a4000021f000 */
[----:B0-----:R-:W-:Y:S02]  /*0170*/  IMAD.MOV.U32 R4, RZ, RZ, RZ ;  /* 0x000000ffff047224 */ /* 0x001fe400078e00ff */
[----:B--2---:R-:W-:-:S04]  /*0180*/  IMAD R9, R9, R5, RZ ;  /* 0x0000000509097224 */ /* 0x004fc800078e02ff */
[----:B------:R-:W-:-:S06]  /*0190*/  IMAD.HI.U32 R8, R5, R9, R4 ;  /* 0x0000000905087227 */ /* 0x000fcc00078e0004 */
[----:B------:R-:W-:-:S04]  /*01a0*/  IMAD.HI.U32 R5, R8, R7, RZ ;  /* 0x0000000708057227 */ /* 0x000fc800078e00ff */
[----:B------:R-:W-:-:S04]  /*01b0*/  IMAD.MOV R2, RZ, RZ, -R5 ;  /* 0x000000ffff027224 */ /* 0x000fc800078e0a05 */
[----:B------:R-:W-:-:S05]  /*01c0*/  IMAD R7, R0, R2, R7 ;  /* 0x0000000200077224 */ /* 0x000fca00078e0207 */
[----:B------:R-:W-:-:S13]  /*01d0*/  ISETP.GE.U32.AND P0, PT, R7, R0, PT ;  /* 0x000000000700720c */ /* 0x000fda0003f06070 */
[----:B------:R-:W-:Y:S02]  /*01e0*/  @P0 IMAD.IADD R7, R7, 0x1, -R0 ;  /* 0x0000000107070824 */ /* 0x000fe400078e0a00 */
[----:B------:R-:W-:-:S03]  /*01f0*/  @P0 VIADD R5, R5, 0x1 ;  /* 0x0000000105050836 */ /* 0x000fc60000000000 */
[----:B------:R-:W-:-:S13]  /*0200*/  ISETP.GE.U32.AND P1, PT, R7, R0, PT ;  /* 0x000000000700720c */ /* 0x000fda0003f26070 */
[----:B------:R-:W-:Y:S01]  /*0210*/  @P1 VIADD R5, R5, 0x1 ;  /* 0x0000000105051836 */ /* 0x000fe20000000000 */
[----:B------:R-:W-:-:S05]  /*0220*/  @!P2 LOP3.LUT R5, RZ, R0, RZ, 0x33, !PT ;  /* 0x00000000ff05a212 */ /* 0x000fca00078e33ff */
[----:B------:R-:W-:-:S05]  /*0230*/  IMAD.IADD R2, R6, 0x1, R5 ;  /* 0x0000000106027824 */ /* 0x000fca00078e0205 */
[C---:B------:R-:W-:Y:S02]  /*0240*/  LOP3.LUT R4, R2.reuse, 0x3, RZ, 0xc0, !PT ;  /* 0x0000000302047812 */ /* 0x040fe400078ec0ff */
[----:B------:R-:W-:Y:S02]  /*0250*/  ISETP.GE.U32.AND P1, PT, R2, 0x3, PT ;  /* 0x000000030200780c */ /* 0x000fe40003f26070 */
[----:B------:R-:W-:-:S13]  /*0260*/  ISETP.NE.AND P0, PT, R4, 0x3, PT ;  /* 0x000000030400780c */ /* 0x000fda0003f05270 */
[----:B-1----:R-:W-:Y:S05]  /*0270*/  @!P0 BRA `(.L_x_6) ;  /* 0x0000000000508947 */ /* 0x002fea0003800000 */
[----:B------:R-:W0:Y:S01]  /*0280*/  LDC R12, c[0x0][0x38c] ;  /* 0x0000e300ff0c7b82 */ /* 0x000e220000000800 */
[----:B------:R-:W-:-:S05]  /*0290*/  VIADD R2, R2, 0x1 ;  /* 0x0000000102027836 */ /* 0x000fca0000000000 */
[----:B------:R-:W-:Y:S02]  /*02a0*/  LOP3.LUT R2, R2, 0x3, RZ, 0xc0, !PT ;  /* 0x0000000302027812 */ /* 0x000fe400078ec0ff */
[----:B------:R-:W1:Y:S03]  /*02b0*/  LDC.64 R4, c[0x0][0x380] ;  /* 0x0000e000ff047b82 */ /* 0x000e660000000a00 */
[----:B------:R-:W-:-:S05]  /*02c0*/  IMAD.MOV R2, RZ, RZ, -R2 ;  /* 0x000000ffff027224 */ /* 0x000fca00078e0a02 */
[----:B------:R-:W2:Y:S01]  /*02d0*/  LDC.64 R6, c[0x0][0x390] ;  /* 0x0000e400ff067b82 */ /* 0x000ea20000000a00 */
[----:B0-----:R-:W-:-:S07]  /*02e0*/  PRMT R12, R12, 0x7604, RZ ;  /* 0x000076040c0c7816 */ /* 0x001fce00000000ff */
.L_x_7:
[----:B-1----:R-:W-:-:S06]  /*02f0*/  IMAD.WIDE R8, R3, 0x4, R4 ;  /* 0x0000000403087825 */ /* 0x002fcc00078e0204 */
[----:B------:R-:W3:Y:S01]  /*0300*/  LDG.E R8, desc[UR4][R8.64] ;  /* 0x0000000408087981 */ /* 0x000ee2000c1e1900 */
[--C-:B0-----:R-:W-:Y:S01]  /*0310*/  PRMT R11, RZ, 0x4, R12.reuse ;  /* 0x00000004ff0b7816 */ /* 0x101fe2000000000c */
[----:B------:R-:W-:Y:S01]  /*0320*/  VIADD R2, R2, 0x1 ;  /* 0x0000000102027836 */ /* 0x000fe20000000000 */
[----:B------:R-:W-:Y:S01]  /*0330*/  PRMT R10, RZ, 0x5, R12 ;  /* 0x00000005ff0a7816 */ /* 0x000fe2000000000c */
[----:B------:R-:W-:-:S03]  /*0340*/  IMAD.MOV.U32 R13, RZ, RZ, 0x1 ;  /* 0x00000001ff0d7424 */ /* 0x000fc600078e00ff */
[----:B------:R-:W-:Y:S01]  /*0350*/  ISETP.NE.AND P0, PT, R2, RZ, PT ;  /* 0x000000ff0200720c */ /* 0x000fe20003f05270 */
[----:B------:R-:W-:Y:S01]  /*0360*/  IMAD.IADD R3, R0, 0x1, R3 ;  /* 0x0000000100037824 */ /* 0x000fe200078e0203 */
[----:B---3--:R-:W-:-:S04]  /*0370*/  SHF.R.U32.HI R11, RZ, R11, R8 ;  /* 0x0000000bff0b7219 */ /* 0x008fc80000011608 */
[----:B------:R-:W-:-:S05]  /*0380*/  SGXT.U32 R11, R11, R10 ;  /* 0x0000000a0b0b721a */ /* 0x000fca0000000000 */
[----:B--2---:R-:W-:-:S05]  /*0390*/  IMAD.WIDE R10, R11, 0x4, R6 ;  /* 0x000000040b0a7825 */ /* 0x004fca00078e0206 */
[----:B------:R0:W-:Y:S01]  /*03a0*/  REDG.E.ADD.STRONG.GPU desc[UR4][R10.64], R13 ;  /* 0x0000000d0a00798e */ /* 0x0001e2000c12e104 */
[----:B------:R-:W-:Y:S05]  /*03b0*/  @P0 BRA `(.L_x_7) ;  /* 0xfffffffc00cc0947 */ /* 0x000fea000383ffff */
.L_x_6:
[----:B------:R-:W-:Y:S05]  /*03c0*/  BSYNC.RECONVERGENT B0 ;  /* 0x0000000000007941 */ /* 0x000fea0003800200 */
.L_x_5:
[----:B------:R-:W-:Y:S05]  /*03d0*/  @!P1 EXIT ;  /* 0x000000000000994d */ /* 0x000fea0003800000 */
[----:B------:R-:W1:Y:S08]  /*03e0*/  LDC R2, c[0x0][0x38c] ;  /* 0x0000e300ff027b82 */ /* 0x000e700000000800 */
[----:B------:R-:W2:Y:S08]  /*03f0*/  LDC.64 R4, c[0x0][0x380] ;  /* 0x0000e000ff047b82 */ /* 0x000eb00000000a00 */
[----:B------:R-:W3:Y:S01]  /*0400*/  LDC.64 R6, c[0x0][0x390] ;  /* 0x0000e400ff067b82 */ /* 0x000ee20000000a00 */
[----:B-1----:R-:W-:-:S07]  /*0410*/  PRMT R2, R2, 0x7604, RZ ;  /* 0x0000760402027816 */ /* 0x002fce00000000ff */
.L_x_8:
[----:B--2-4-:R-:W-:-:S05]  /*0420*/  IMAD.WIDE R14, R3, 0x4, R4 ;  /* 0x00000004030e7825 */ /* 0x014fca00078e0204 */
[----:B------:R-:W2:Y:S01]  /*0430*/  LDG.E R8, desc[UR4][R14.64] ;  /* 0x000000040e087981 */ /* 0x000ea2000c1e1900 */
[----:B------:R-:W-:Y:S01]  /*0440*/  PRMT R9, RZ, 0x4, R2 ;  /* 0x00000004ff097816 */ /* 0x000fe20000000002 */
[----:B0-----:R-:W-:Y:S01]  /*0450*/  IMAD.WIDE R12, R0, 0x4, R14 ;  /* 0x00000004000c7825 */ /* 0x001fe200078e020e */
[----:B------:R-:W-:Y:S02]  /*0460*/  PRMT R11, RZ, 0x5, R2 ;  /* 0x00000005ff0b7816 */ /* 0x000fe40000000002 */
[----:B--2---:R-:W-:-:S04]  /*0470*/  SHF.R.U32.HI R8, RZ, R9, R8 ;  /* 0x00000009ff087219 */ /* 0x004fc80000011608 */
[----:B------:R-:W-:Y:S01]  /*0480*/  SGXT.U32 R11, R8, R11 ;  /* 0x0000000b080b721a */ /* 0x000fe20000000000 */
[----:B------:R-:W-:-:S04]  /*0490*/  IMAD.MOV.U32 R8, RZ, RZ, 0x1 ;  /* 0x00000001ff087424 */ /* 0x000fc800078e00ff */
[----:B---3--:R-:W-:-:S05]  /*04a0*/  IMAD.WIDE R10, R11, 0x4, R6 ;  /* 0x000000040b0a7825 */ /* 0x008fca00078e0206 */
[----:B------:R0:W-:Y:S04]  /*04b0*/  REDG.E.ADD.STRONG.GPU desc[UR4][R10.64], R8 ;  /* 0x000000080a00798e */ /* 0x0001e8000c12e104 */
[----:B------:R-:W2:Y:S01]  /*04c0*/  LDG.E R9, desc[UR4][R12.64] ;  /* 0x000000040c097981 */ /* 0x000ea2000c1e1900 */
[--C-:B------:R-:W-:Y:S02]  /*04d0*/  PRMT R16, RZ, 0x4, R2.reuse ;  /* 0x00000004ff107816 */ /* 0x100fe40000000002 */
[----:B------:R-:W-:Y:S02]  /*04e0*/  PRMT R15, RZ, 0x5, R2 ;  /* 0x00000005ff0f7816 */ /* 0x000fe40000000002 */
[----:B--2---:R-:W-:-:S04]  /*04f0*/  SHF.R.U32.HI R16, RZ, R16, R9 ;  /* 0x00000010ff107219 */ /* 0x004fc80000011609 */
[----:B------:R-:W-:Y:S01]  /*0500*/  SGXT.U32 R15, R16, R15 ;  /* 0x0000000f100f721a */ /* 0x000fe20000000000 */
[----:B------:R-:W-:-:S04]  /*0510*/  IMAD.WIDE R16, R0, 0x4, R12 ;  /* 0x0000000400107825 */ /* 0x000fc800078e020c */
[----:B------:R-:W-:-:S05]  /*0520*/  IMAD.WIDE R14, R15, 0x4, R6 ;  /* 0x000000040f0e7825 */ /* 0x000fca00078e0206 */
[----:B------:R1:W-:Y:S04]  /*0530*/  REDG.E.ADD.STRONG.GPU desc[UR4][R14.64], R8 ;  /* 0x000000080e00798e */ /* 0x0003e8000c12e104 */
[----:B------:R-:W2:Y:S01]  /*0540*/  LDG.E R9, desc[UR4][R16.64] ;  /* 0x0000000410097981 */ /* 0x000ea2000c1e1900 */
[----:B------:R-:W-:Y:S01]  /*0550*/  PRMT R18, RZ, 0x4, R2 ;  /* 0x00000004ff127816 */ /* 0x000fe20000000002 */
[----:B------:R-:W-:Y:S01]  /*0560*/  IMAD.WIDE R12, R0, 0x4, R16 ;  /* 0x00000004000c7825 */ /* 0x000fe200078e0210 */
[----:B0-----:R-:W-:Y:S02]  /*0570*/  PRMT R11, RZ, 0x5, R2 ;  /* 0x00000005ff0b7816 */ /* 0x001fe40000000002 */
[----:B--2---:R-:W-:-:S04]  /*0580*/  SHF.R.U32.HI R18, RZ, R18, R9 ;  /* 0x00000012ff127219 */ /* 0x004fc80000011609 */
[----:B------:R-:W-:-:S05]  /*0590*/  SGXT.U32 R11, R18, R11 ;  /* 0x0000000b120b721a */ /* 0x000fca0000000000 */
[----:B------:R-:W-:-:S05]  /*05a0*/  IMAD.WIDE R10, R11, 0x4, R6 ;  /* 0x000000040b0a7825 */ /* 0x000fca00078e0206 */
[----:B------:R4:W-:Y:S04]  /*05b0*/  REDG.E.ADD.STRONG.GPU desc[UR4][R10.64], R8 ;  /* 0x000000080a00798e */ /* 0x0009e8000c12e104 */
[----:B------:R-:W2:Y:S01]  /*05c0*/  LDG.E R12, desc[UR4][R12.64] ;  /* 0x000000040c0c7981 */ /* 0x000ea2000c1e1900 */
[--C-:B------:R-:W-:Y:S01]  /*05d0*/  PRMT R9, RZ, 0x4, R2.reuse ;  /* 0x00000004ff097816 */ /* 0x100fe20000000002 */
[----:B------:R-:W-:Y:S01]  /*05e0*/  IMAD R3, R0, 0x4, R3 ;  /* 0x0000000400037824 */ /* 0x000fe200078e0203 */
[----:B-1----:R-:W-:-:S04]  /*05f0*/  PRMT R15, RZ, 0x5, R2 ;  /* 0x00000005ff0f7816 */ /* 0x002fc80000000002 */
[----:B------:R-:W-:Y:S02]  /*0600*/  ISETP.GE.AND P0, PT, R3, UR6, PT ;  /* 0x0000000603007c0c */ /* 0x000fe4000bf06270 */
[----:B--2---:R-:W-:-:S04]  /*0610*/  SHF.R.U32.HI R14, RZ, R9, R12 ;  /* 0x00000009ff0e7219 */ /* 0x004fc8000001160c */
[----:B------:R-:W-:-:S05]  /*0620*/  SGXT.U32 R15, R14, R15 ;  /* 0x0000000f0e0f721a */ /* 0x000fca0000000000 */
[----:B------:R-:W-:-:S05]  /*0630*/  IMAD.WIDE R14, R15, 0x4, R6 ;  /* 0x000000040f0e7825 */ /* 0x000fca00078e0206 */
[----:B------:R4:W-:Y:S01]  /*0640*/  REDG.E.ADD.STRONG.GPU desc[UR4][R14.64], R8 ;  /* 0x000000080e00798e */ /* 0x0009e2000c12e104 */
[----:B------:R-:W-:Y:S05]  /*0650*/  @!P0 BRA `(.L_x_8) ;  /* 0xfffffffc00708947 */ /* 0x000fea000383ffff */
[----:B------:R-:W-:Y:S05]  /*0660*/  EXIT ;  /* 0x000000000000794d */ /* 0x000fea0003800000 */
.L_x_9:
        /* <DEDUP_REMOVED lines=9> */
.L_x_12:


//--------------------- .nv.shared._Z7ReorderPiS_iiS_ --------------------------
	.section	.nv.shared._Z7ReorderPiS_iiS_,"aw",@nobits
	.sectionflags	@""
	.align	16
	.zero		1024


//--------------------- .nv.shared.reserved.0     --------------------------
	.section	.nv.shared.reserved.0,"aw",@nobits
	.weak		__nv_reservedSMEM_offset_0_alias
	.size		__nv_reservedSMEM_offset_0_alias, 0, 64
	.other		__nv_reservedSMEM_offset_0_alias,@"STO_CUDA_RESERVED_SHARED STV_DEFAULT"
__nv_reservedSMEM_offset_0_alias:
	.zero		0
	.zero		64


//--------------------- .nv.shared._Z10prefixScaniPiS_ --------------------------
	.section	.nv.shared._Z10prefixScaniPiS_,"aw",@nobits
	.sectionflags	@""
	.align	16
	.zero		1024


//--------------------- .nv.shared._Z9histogramPiiiS_ --------------------------
	.section	.nv.shared._Z9histogramPiiiS_,"aw",@nobits
	.sectionflags	@""
	.align	16
	.zero		1024


//--------------------- .nv.constant0._Z7ReorderPiS_iiS_ --------------------------
	.section	.nv.constant0._Z7ReorderPiS_iiS_,"a",@progbits
	.sectionflags	@""
	.align	4
.nv.constant0._Z7ReorderPiS_iiS_:
	.zero		928


//--------------------- .nv.constant0._Z10prefixScaniPiS_ --------------------------
	.section	.nv.constant0._Z10prefixScaniPiS_,"a",@progbits
	.sectionflags	@""
	.align	4
.nv.constant0._Z10prefixScaniPiS_:
	.zero		920


//--------------------- .nv.constant0._Z9histogramPiiiS_ --------------------------
	.section	.nv.constant0._Z9histogramPiiiS_,"a",@progbits
	.sectionflags	@""
	.align	4
.nv.constant0._Z9histogramPiiiS_:
	.zero		920


//--------------------- SYMBOLS --------------------------

	.type		.nv.reservedSmem.offset0,@object
	.size		.nv.reservedSmem.offset0,0x4
	.type		.nv.reservedSmem.cap,@object
	.size		.nv.reservedSmem.cap,0x4
